//
// Generated by NVIDIA NVVM Compiler
//
// Compiler Build ID: CL-36424714
// Cuda compilation tools, release 13.0, V13.0.88
// Based on NVVM 20.0.0
//

.version 9.0
.target sm_100
.address_size 64

	// .globl	_Z14longLoopKernelv

.visible .entry _Z14longLoopKernelv()
{


	ret;

}


// ===== COMPILED SASS (sm_100) =====

	.target	sm_100

	.elftype	@"ET_EXEC"


//--------------------- .note.nv.tkinfo           --------------------------
	.section	.note.nv.tkinfo,"",@"SHT_NOTE"
	.sectionflags	@"SHF_NOTE_NV_TKINFO"
	.tkinfo
        /*0018*/ 	.word	0x00000002
        /*0030*/ 	.string	""
        /*0030*/ 	.string	"ptxas"
        /*0030*/ 	.string	"Cuda compilation tools, release 13.0, V13.0.88"
        /*0030*/ 	.string	"Build cuda_13.0.r13.0/compiler.36424714_0"
        /*0030*/ 	.string	"-arch sm_100 -m 64 "



//--------------------- .note.nv.cuinfo           --------------------------
	.section	.note.nv.cuinfo,"",@"SHT_NOTE"
	.sectionflags	@"SHF_NOTE_NV_CUINFO"
        /*0018*/ 	.short	0x0002
        /*001a*/ 	.short	0x0064
        /*001c*/ 	.short	0x0082
	.zero		2


//--------------------- .nv.info                  --------------------------
	.section	.nv.info,"",@"SHT_CUDA_INFO"
	.align	4


	//----- nvinfo : EIATTR_REGCOUNT
	.align		4
        /*0000*/ 	.byte	0x04, 0x2f
        /*0002*/ 	.short	(.L_1 - .L_0)
	.align		4
.L_0:
        /*0004*/ 	.word	index@(_Z14longLoopKernelv)
        /*0008*/ 	.word	0x00000004


	//----- nvinfo : EIATTR_FRAME_SIZE
	.align		4
.L_1:
        /*000c*/ 	.byte	0x04, 0x11
        /*000e*/ 	.short	(.L_3 - .L_2)
	.align		4
.L_2:
        /*0010*/ 	.word	index@(_Z14longLoopKernelv)
        /*0014*/ 	.word	0x00000000


	//----- nvinfo : EIATTR_MIN_STACK_SIZE
	.align		4
.L_3:
        /*0018*/ 	.byte	0x04, 0x12
        /*001a*/ 	.short	(.L_5 - .L_4)
	.align		4
.L_4:
        /*001c*/ 	.word	index@(_Z14longLoopKernelv)
        /*0020*/ 	.word	0x00000000
.L_5:


//--------------------- .nv.compat                --------------------------
	.section	.nv.compat,"",@"SHT_CUDA_COMPAT_INFO"
	.align	4
        /*0000*/ 	.byte	0x02, 0x09, 0x00, 0x00, 0x02, 0x02, 0x01, 0x00, 0x02, 0x05, 0x05, 0x00, 0x03, 0x07, 0x01, 0x01
        /*0010*/ 	.byte	0x02, 0x03, 0x00, 0x00, 0x02, 0x06, 0x01, 0x00, 0x04, 0x0b, 0x08, 0x00, 0x09, 0x00, 0x00, 0x00
        /*0020*/ 	.byte	0x00, 0x00, 0x00, 0x00


//--------------------- .nv.info._Z14longLoopKernelv --------------------------
	.section	.nv.info._Z14longLoopKernelv,"",@"SHT_CUDA_INFO"
	.sectionflags	@""
	.align	4


	//----- nvinfo : EIATTR_CUDA_API_VERSION
	.align		4
        /*0000*/ 	.byte	0x04, 0x37
        /*0002*/ 	.short	(.L_7 - .L_6)
.L_6:
        /*0004*/ 	.word	0x00000082


	//----- nvinfo : EIATTR_SPARSE_MMA_MASK
	.align		4
.L_7:
        /*0008*/ 	.byte	0x03, 0x50
        /*000a*/ 	.short	0x0000


	//----- nvinfo : EIATTR_MAXREG_COUNT
	.align		4
        /*000c*/ 	.byte	0x03, 0x1b
        /*000e*/ 	.short	0x00ff


	//----- nvinfo : EIATTR_MERCURY_ISA_VERSION
	.align		4
        /*0010*/ 	.byte	0x03, 0x5f
        /*0012*/ 	.short	0x0101


	//----- nvinfo : EIATTR_VRC_CTA_INIT_COUNT
	.align		4
        /*0014*/ 	.byte	0x02, 0x4a
	.zero		1
	.zero		1


	//----- nvinfo : EIATTR_EXIT_INSTR_OFFSETS
	.align		4
        /*0018*/ 	.byte	0x04, 0x1c
        /*001a*/ 	.short	(.L_9 - .L_8)


	//   ....[0]....
.L_8:
        /*001c*/ 	.word	0x00000010


	//----- nvinfo : EIATTR_SW_WAR
	.align		4
.L_9:
        /*0020*/ 	.byte	0x04, 0x36
        /*0022*/ 	.short	(.L_11 - .L_10)
.L_10:
        /*0024*/ 	.word	0x00000008
.L_11:


//--------------------- .nv.callgraph             --------------------------
	.section	.nv.callgraph,"",@"SHT_CUDA_CALLGRAPH"
	.align	4
	.sectionentsize	8
	.align		4
        /*0000*/ 	.word	0x00000000
	.align		4
        /*0004*/ 	.word	0xffffffff
	.align		4
        /*0008*/ 	.word	0x00000000
	.align		4
        /*000c*/ 	.word	0xfffffffe
	.align		4
        /*0010*/ 	.word	0x00000000
	.align		4
        /*0014*/ 	.word	0xfffffffd
	.align		4
        /*0018*/ 	.word	0x00000000
	.align		4
        /*001c*/ 	.word	0xfffffffc


//--------------------- .text._Z14longLoopKernelv --------------------------
	.section	.text._Z14longLoopKernelv,"ax",@progbits
	.align	128
        .global         _Z14longLoopKernelv
        .type           _Z14longLoopKernelv,@function
        .size           _Z14longLoopKernelv,(.L_x_1 - _Z14longLoopKernelv)
        .other          _Z14longLoopKernelv,@"STO_CUDA_ENTRY STV_DEFAULT"
_Z14longLoopKernelv:
.text._Z14longLoopKernelv:
[----:B------:R-:W-:Y:S01]  /*0000*/  LDC R1, c[0x0][0x37c] ;  /* 0x0000df00ff017b82 */ /* 0x000fe20000000800 */
[----:B------:R-:W-:Y:S05]  /*0010*/  EXIT ;  /* 0x000000000000794d */ /* 0x000fea0003800000 */
.L_x_0:
[----:B------:R-:W-:-:S00]  /*0020*/  BRA `(.L_x_0) ;  /* 0xfffffffc00fc7947 */ /* 0x000fc0000383ffff */
[----:B------:R-:W-:-:S00]  /*0030*/  NOP ;  /* 0x0000000000007918 */ /* 0x000fc00000000000 */
        /* <DEDUP_REMOVED lines=12> */
.L_x_1:


//--------------------- .nv.shared.reserved.0     --------------------------
	.section	.nv.shared.reserved.0,"aw",@nobits
	.weak		__nv_reservedSMEM_offset_0_alias
	.size		__nv_reservedSMEM_offset_0_alias, 0, 64
	.other		__nv_reservedSMEM_offset_0_alias,@"STO_CUDA_RESERVED_SHARED STV_DEFAULT"
__nv_reservedSMEM_offset_0_alias:
	.zero		0
	.zero		64


//--------------------- .nv.constant0._Z14longLoopKernelv --------------------------
	.section	.nv.constant0._Z14longLoopKernelv,"a",@progbits
	.sectionflags	@""
	.align	4
.nv.constant0._Z14longLoopKernelv:
	.zero		896


//--------------------- SYMBOLS --------------------------

	.type		.nv.reservedSmem.offset0,@object
	.size		.nv.reservedSmem.offset0,0x4
